//
// Generated by NVIDIA NVVM Compiler
//
// Compiler Build ID: CL-36424714
// Cuda compilation tools, release 13.0, V13.0.88
// Based on NVVM 20.0.0
//

.version 9.0
.target sm_100
.address_size 64

	// .globl	_Z29gpu_parallel_transpose_blocksPiS_ii
// _ZZ29gpu_parallel_transpose_blocksPiS_iiE5block has been demoted

.visible .entry _Z29gpu_parallel_transpose_blocksPiS_ii(
	.param .u64 .ptr .align 1 _Z29gpu_parallel_transpose_blocksPiS_ii_param_0,
	.param .u64 .ptr .align 1 _Z29gpu_parallel_transpose_blocksPiS_ii_param_1,
	.param .u32 _Z29gpu_parallel_transpose_blocksPiS_ii_param_2,
	.param .u32 _Z29gpu_parallel_transpose_blocksPiS_ii_param_3
)
{
	.reg .pred 	%p<7>;
	.reg .b32 	%r<27>;
	.reg .b64 	%rd<9>;
	// demoted variable
	.shared .align 4 .b8 _ZZ29gpu_parallel_transpose_blocksPiS_iiE5block[80];
	ld.param.u64 	%rd1, [_Z29gpu_parallel_transpose_blocksPiS_ii_param_0];
	ld.param.u64 	%rd2, [_Z29gpu_parallel_transpose_blocksPiS_ii_param_1];
	ld.param.u32 	%r9, [_Z29gpu_parallel_transpose_blocksPiS_ii_param_2];
	ld.param.u32 	%r11, [_Z29gpu_parallel_transpose_blocksPiS_ii_param_3];
	mov.u32 	%r12, %ctaid.x;
	shl.b32 	%r1, %r12, 2;
	mov.u32 	%r2, %tid.x;
	add.s32 	%r3, %r1, %r2;
	mov.u32 	%r13, %ctaid.y;
	shl.b32 	%r4, %r13, 2;
	mov.u32 	%r5, %tid.y;
	add.s32 	%r14, %r4, %r5;
	setp.ge.u32 	%p1, %r3, %r9;
	setp.ge.u32 	%p2, %r14, %r11;
	or.pred  	%p3, %p1, %p2;
	@%p3 bra 	$L__BB0_2;
	cvta.to.global.u64 	%rd3, %rd2;
	mad.lo.s32 	%r15, %r9, %r14, %r3;
	mul.wide.u32 	%rd4, %r15, 4;
	add.s64 	%rd5, %rd3, %rd4;
	ld.global.u32 	%r16, [%rd5];
	mov.u32 	%r17, _ZZ29gpu_parallel_transpose_blocksPiS_iiE5block;
	mad.lo.s32 	%r18, %r5, 20, %r17;
	shl.b32 	%r19, %r2, 2;
	add.s32 	%r20, %r18, %r19;
	st.shared.u32 	[%r20], %r16;
$L__BB0_2:
	bar.sync 	0;
	add.s32 	%r7, %r4, %r2;
	add.s32 	%r8, %r1, %r5;
	setp.ge.u32 	%p4, %r7, %r11;
	setp.ge.u32 	%p5, %r8, %r9;
	or.pred  	%p6, %p5, %p4;
	@%p6 bra 	$L__BB0_4;
	mad.lo.s32 	%r21, %r11, %r8, %r7;
	mov.u32 	%r22, _ZZ29gpu_parallel_transpose_blocksPiS_iiE5block;
	mad.lo.s32 	%r23, %r2, 20, %r22;
	shl.b32 	%r24, %r5, 2;
	add.s32 	%r25, %r23, %r24;
	ld.shared.u32 	%r26, [%r25];
	cvta.to.global.u64 	%rd6, %rd1;
	mul.wide.u32 	%rd7, %r21, 4;
	add.s64 	%rd8, %rd6, %rd7;
	st.global.u32 	[%rd8], %r26;
$L__BB0_4:
	ret;

}


// ===== COMPILED SASS (sm_100) =====

	.target	sm_100

	.elftype	@"ET_EXEC"


//--------------------- .note.nv.tkinfo           --------------------------
	.section	.note.nv.tkinfo,"",@"SHT_NOTE"
	.sectionflags	@"SHF_NOTE_NV_TKINFO"
	.tkinfo
        /*0018*/ 	.word	0x00000002
        /*0030*/ 	.string	""
        /*0030*/ 	.string	"ptxas"
        /*0030*/ 	.string	"Cuda compilation tools, release 13.0, V13.0.88"
        /*0030*/ 	.string	"Build cuda_13.0.r13.0/compiler.36424714_0"
        /*0030*/ 	.string	"-arch sm_100 -m 64 "



//--------------------- .note.nv.cuinfo           --------------------------
	.section	.note.nv.cuinfo,"",@"SHT_NOTE"
	.sectionflags	@"SHF_NOTE_NV_CUINFO"
        /*0018*/ 	.short	0x0002
        /*001a*/ 	.short	0x0064
        /*001c*/ 	.short	0x0082
	.zero		2


//--------------------- .nv.info                  --------------------------
	.section	.nv.info,"",@"SHT_CUDA_INFO"
	.align	4


	//----- nvinfo : EIATTR_REGCOUNT
	.align		4
        /*0000*/ 	.byte	0x04, 0x2f
        /*0002*/ 	.short	(.L_1 - .L_0)
	.align		4
.L_0:
        /*0004*/ 	.word	index@(_Z29gpu_parallel_transpose_blocksPiS_ii)
        /*0008*/ 	.word	0x0000000c


	//----- nvinfo : EIATTR_FRAME_SIZE
	.align		4
.L_1:
        /*000c*/ 	.byte	0x04, 0x11
        /*000e*/ 	.short	(.L_3 - .L_2)
	.align		4
.L_2:
        /*0010*/ 	.word	index@(_Z29gpu_parallel_transpose_blocksPiS_ii)
        /*0014*/ 	.word	0x00000000


	//----- nvinfo : EIATTR_MIN_STACK_SIZE
	.align		4
.L_3:
        /*0018*/ 	.byte	0x04, 0x12
        /*001a*/ 	.short	(.L_5 - .L_4)
	.align		4
.L_4:
        /*001c*/ 	.word	index@(_Z29gpu_parallel_transpose_blocksPiS_ii)
        /*0020*/ 	.word	0x00000000
.L_5:


//--------------------- .nv.compat                --------------------------
	.section	.nv.compat,"",@"SHT_CUDA_COMPAT_INFO"
	.align	4
        /*0000*/ 	.byte	0x02, 0x09, 0x00, 0x00, 0x02, 0x02, 0x01, 0x00, 0x02, 0x05, 0x05, 0x00, 0x03, 0x07, 0x01, 0x01
        /*0010*/ 	.byte	0x02, 0x03, 0x00, 0x00, 0x02, 0x06, 0x01, 0x00, 0x04, 0x0b, 0x08, 0x00, 0x09, 0x00, 0x00, 0x00
        /*0020*/ 	.byte	0x00, 0x00, 0x00, 0x00


//--------------------- .nv.info._Z29gpu_parallel_transpose_blocksPiS_ii --------------------------
	.section	.nv.info._Z29gpu_parallel_transpose_blocksPiS_ii,"",@"SHT_CUDA_INFO"
	.sectionflags	@""
	.align	4


	//----- nvinfo : EIATTR_CUDA_API_VERSION
	.align		4
        /*0000*/ 	.byte	0x04, 0x37
        /*0002*/ 	.short	(.L_7 - .L_6)
.L_6:
        /*0004*/ 	.word	0x00000082


	//----- nvinfo : EIATTR_KPARAM_INFO
	.align		4
.L_7:
        /*0008*/ 	.byte	0x04, 0x17
        /*000a*/ 	.short	(.L_9 - .L_8)
.L_8:
        /*000c*/ 	.word	0x00000000
        /*0010*/ 	.short	0x0003
        /*0012*/ 	.short	0x0014
        /*0014*/ 	.byte	0x00, 0xf0, 0x11, 0x00


	//----- nvinfo : EIATTR_KPARAM_INFO
	.align		4
.L_9:
        /*0018*/ 	.byte	0x04, 0x17
        /*001a*/ 	.short	(.L_11 - .L_10)
.L_10:
        /*001c*/ 	.word	0x00000000
        /*0020*/ 	.short	0x0002
        /*0022*/ 	.short	0x0010
        /*0024*/ 	.byte	0x00, 0xf0, 0x11, 0x00


	//----- nvinfo : EIATTR_KPARAM_INFO
	.align		4
.L_11:
        /*0028*/ 	.byte	0x04, 0x17
        /*002a*/ 	.short	(.L_13 - .L_12)
.L_12:
        /*002c*/ 	.word	0x00000000
        /*0030*/ 	.short	0x0001
        /*0032*/ 	.short	0x0008
        /*0034*/ 	.byte	0x00, 0xf5, 0x21, 0x00


	//----- nvinfo : EIATTR_KPARAM_INFO
	.align		4
.L_13:
        /*0038*/ 	.byte	0x04, 0x17
        /*003a*/ 	.short	(.L_15 - .L_14)
.L_14:
        /*003c*/ 	.word	0x00000000
        /*0040*/ 	.short	0x0000
        /*0042*/ 	.short	0x0000
        /*0044*/ 	.byte	0x00, 0xf5, 0x21, 0x00


	//----- nvinfo : EIATTR_SPARSE_MMA_MASK
	.align		4
.L_15:
        /*0048*/ 	.byte	0x03, 0x50
        /*004a*/ 	.short	0x0000


	//----- nvinfo : EIATTR_MAXREG_COUNT
	.align		4
        /*004c*/ 	.byte	0x03, 0x1b
        /*004e*/ 	.short	0x00ff


	//----- nvinfo : EIATTR_NUM_BARRIERS
	.align		4
        /*0050*/ 	.byte	0x02, 0x4c
        /*0052*/ 	.byte	0x01
	.zero		1


	//----- nvinfo : EIATTR_MERCURY_ISA_VERSION
	.align		4
        /*0054*/ 	.byte	0x03, 0x5f
        /*0056*/ 	.short	0x0101


	//----- nvinfo : EIATTR_VRC_CTA_INIT_COUNT
	.align		4
        /*0058*/ 	.byte	0x02, 0x4a
	.zero		1
	.zero		1


	//----- nvinfo : EIATTR_EXIT_INSTR_OFFSETS
	.align		4
        /*005c*/ 	.byte	0x04, 0x1c
        /*005e*/ 	.short	(.L_17 - .L_16)


	//   ....[0]....
.L_16:
        /*0060*/ 	.word	0x000001a0


	//   ....[1]....
        /*0064*/ 	.word	0x00000250


	//----- nvinfo : EIATTR_CBANK_PARAM_SIZE
	.align		4
.L_17:
        /*0068*/ 	.byte	0x03, 0x19
        /*006a*/ 	.short	0x0018


	//----- nvinfo : EIATTR_PARAM_CBANK
	.align		4
        /*006c*/ 	.byte	0x04, 0x0a
        /*006e*/ 	.short	(.L_19 - .L_18)
	.align		4
.L_18:
        /*0070*/ 	.word	index@(.nv.constant0._Z29gpu_parallel_transpose_blocksPiS_ii)
        /*0074*/ 	.short	0x0380
        /*0076*/ 	.short	0x0018


	//----- nvinfo : EIATTR_SW_WAR
	.align		4
.L_19:
        /*0078*/ 	.byte	0x04, 0x36
        /*007a*/ 	.short	(.L_21 - .L_20)
.L_20:
        /*007c*/ 	.word	0x00000008
.L_21:


//--------------------- .nv.callgraph             --------------------------
	.section	.nv.callgraph,"",@"SHT_CUDA_CALLGRAPH"
	.align	4
	.sectionentsize	8
	.align		4
        /*0000*/ 	.word	0x00000000
	.align		4
        /*0004*/ 	.word	0xffffffff
	.align		4
        /*0008*/ 	.word	0x00000000
	.align		4
        /*000c*/ 	.word	0xfffffffe
	.align		4
        /*0010*/ 	.word	0x00000000
	.align		4
        /*0014*/ 	.word	0xfffffffd
	.align		4
        /*0018*/ 	.word	0x00000000
	.align		4
        /*001c*/ 	.word	0xfffffffc


//--------------------- .text._Z29gpu_parallel_transpose_blocksPiS_ii --------------------------
	.section	.text._Z29gpu_parallel_transpose_blocksPiS_ii,"ax",@progbits
	.align	128
        .global         _Z29gpu_parallel_transpose_blocksPiS_ii
        .type           _Z29gpu_parallel_transpose_blocksPiS_ii,@function
        .size           _Z29gpu_parallel_transpose_blocksPiS_ii,(.L_x_1 - _Z29gpu_parallel_transpose_blocksPiS_ii)
        .other          _Z29gpu_parallel_transpose_blocksPiS_ii,@"STO_CUDA_ENTRY STV_DEFAULT"
_Z29gpu_parallel_transpose_blocksPiS_ii:
.text._Z29gpu_parallel_transpose_blocksPiS_ii:
[----:B------:R-:W-:Y:S01]  /*0000*/  LDC R1, c[0x0][0x37c] ;  /* 0x0000df00ff017b82 */ /* 0x000fe20000000800 */
[----:B------:R-:W0:Y:S01]  /*0010*/  S2R R8, SR_TID.Y ;  /* 0x0000000000087919 */ /* 0x000e220000002200 */
[----:B------:R-:W1:Y:S01]  /*0020*/  LDCU.64 UR6, c[0x0][0x390] ;  /* 0x00007200ff0677ac */ /* 0x000e620008000a00 */
[----:B------:R-:W0:Y:S01]  /*0030*/  S2R R9, SR_CTAID.Y ;  /* 0x0000000000097919 */ /* 0x000e220000002600 */
[----:B------:R-:W2:Y:S01]  /*0040*/  LDCU.64 UR4, c[0x0][0x358] ;  /* 0x00006b00ff0477ac */ /* 0x000ea20008000a00 */
[----:B------:R-:W3:Y:S01]  /*0050*/  S2R R7, SR_CTAID.X ;  /* 0x0000000000077919 */ /* 0x000ee20000002500 */
[----:B------:R-:W3:Y:S01]  /*0060*/  S2R R6, SR_TID.X ;  /* 0x0000000000067919 */ /* 0x000ee20000002100 */
[----:B0-----:R-:W-:-:S05]  /*0070*/  IMAD R5, R9, 0x4, R8 ;  /* 0x0000000409057824 */ /* 0x001fca00078e0208 */
[----:B-1----:R-:W-:Y:S01]  /*0080*/  ISETP.GE.U32.AND P0, PT, R5, UR7, PT ;  /* 0x0000000705007c0c */ /* 0x002fe2000bf06070 */
[----:B---3--:R-:W-:-:S05]  /*0090*/  IMAD R0, R7, 0x4, R6 ;  /* 0x0000000407007824 */ /* 0x008fca00078e0206 */
[----:B------:R-:W-:-:S13]  /*00a0*/  ISETP.GE.U32.OR P0, PT, R0, UR6, P0 ;  /* 0x0000000600007c0c */ /* 0x000fda0008706470 */
[----:B------:R-:W0:Y:S01]  /*00b0*/  @!P0 LDC.64 R2, c[0x0][0x388] ;  /* 0x0000e200ff028b82 */ /* 0x000e220000000a00 */
[----:B------:R-:W-:-:S04]  /*00c0*/  @!P0 IMAD R5, R5, UR6, R0 ;  /* 0x0000000605058c24 */ /* 0x000fc8000f8e0200 */
[----:B0-----:R-:W-:-:S06]  /*00d0*/  @!P0 IMAD.WIDE.U32 R2, R5, 0x4, R2 ;  /* 0x0000000405028825 */ /* 0x001fcc00078e0002 */
[----:B--2---:R-:W2:Y:S01]  /*00e0*/  @!P0 LDG.E R2, desc[UR4][R2.64] ;  /* 0x0000000402028981 */ /* 0x004ea2000c1e1900 */
[----:B------:R-:W-:Y:S01]  /*00f0*/  @!P0 MOV R0, 0x400 ;  /* 0x0000040000008802 */ /* 0x000fe20000000f00 */
[----:B------:R-:W-:Y:S01]  /*0100*/  IMAD R7, R7, 0x4, R8 ;  /* 0x0000000407077824 */ /* 0x000fe200078e0208 */
[----:B------:R-:W-:Y:S01]  /*0110*/  LEA R4, R9, R6, 0x2 ;  /* 0x0000000609047211 */ /* 0x000fe200078e10ff */
[----:B------:R-:W0:Y:S03]  /*0120*/  @!P0 S2R R5, SR_CgaCtaId ;  /* 0x0000000000058919 */ /* 0x000e260000008800 */
[----:B------:R-:W-:-:S04]  /*0130*/  ISETP.GE.U32.AND P1, PT, R4, UR7, PT ;  /* 0x0000000704007c0c */ /* 0x000fc8000bf26070 */
[----:B------:R-:W-:Y:S02]  /*0140*/  ISETP.GE.U32.OR P1, PT, R7, UR6, P1 ;  /* 0x0000000607007c0c */ /* 0x000fe40008f26470 */
[----:B0-----:R-:W-:-:S05]  /*0150*/  @!P0 LEA R0, R5, R0, 0x18 ;  /* 0x0000000005008211 */ /* 0x001fca00078ec0ff */
[----:B------:R-:W-:-:S05]  /*0160*/  @!P0 IMAD R0, R8, 0x14, R0 ;  /* 0x0000001408008824 */ /* 0x000fca00078e0200 */
[----:B------:R-:W-:-:S05]  /*0170*/  @!P0 LEA R5, R6, R0, 0x2 ;  /* 0x0000000006058211 */ /* 0x000fca00078e10ff */
[----:B--2---:R0:W-:Y:S01]  /*0180*/  @!P0 STS [R5], R2 ;  /* 0x0000000205008388 */ /* 0x0041e20000000800 */
[----:B------:R-:W-:Y:S06]  /*0190*/  BAR.SYNC.DEFER_BLOCKING 0x0 ;  /* 0x0000000000007b1d */ /* 0x000fec0000010000 */
[----:B------:R-:W-:Y:S05]  /*01a0*/  @P1 EXIT ;  /* 0x000000000000194d */ /* 0x000fea0003800000 */
[----:B------:R-:W1:Y:S01]  /*01b0*/  S2R R3, SR_CgaCtaId ;  /* 0x0000000000037919 */ /* 0x000e620000008800 */
[----:B------:R-:W-:Y:S01]  /*01c0*/  MOV R0, 0x400 ;  /* 0x0000040000007802 */ /* 0x000fe20000000f00 */
[----:B------:R-:W-:-:S03]  /*01d0*/  IMAD R7, R7, UR7, R4 ;  /* 0x0000000707077c24 */ /* 0x000fc6000f8e0204 */
[----:B-1----:R-:W-:-:S05]  /*01e0*/  LEA R3, R3, R0, 0x18 ;  /* 0x0000000003037211 */ /* 0x002fca00078ec0ff */
[----:B------:R-:W-:Y:S02]  /*01f0*/  IMAD R0, R6, 0x14, R3 ;  /* 0x0000001406007824 */ /* 0x000fe400078e0203 */
[----:B0-----:R-:W0:Y:S02]  /*0200*/  LDC.64 R2, c[0x0][0x380] ;  /* 0x0000e000ff027b82 */ /* 0x001e240000000a00 */
[----:B------:R-:W-:-:S05]  /*0210*/  IMAD R0, R8, 0x4, R0 ;  /* 0x0000000408007824 */ /* 0x000fca00078e0200 */
[----:B------:R-:W1:Y:S01]  /*0220*/  LDS R5, [R0] ;  /* 0x0000000000057984 */ /* 0x000e620000000800 */
[----:B0-----:R-:W-:-:S05]  /*0230*/  IMAD.WIDE.U32 R2, R7, 0x4, R2 ;  /* 0x0000000407027825 */ /* 0x001fca00078e0002 */
[----:B-1----:R-:W-:Y:S01]  /*0240*/  STG.E desc[UR4][R2.64], R5 ;  /* 0x0000000502007986 */ /* 0x002fe2000c101904 */
[----:B------:R-:W-:Y:S05]  /*0250*/  EXIT ;  /* 0x000000000000794d */ /* 0x000fea0003800000 */
.L_x_0:
[----:B------:R-:W-:-:S00]  /*0260*/  BRA `(.L_x_0) ;  /* 0xfffffffc00fc7947 */ /* 0x000fc0000383ffff */
[----:B------:R-:W-:-:S00]  /*0270*/  NOP ;  /* 0x0000000000007918 */ /* 0x000fc00000000000 */
        /* <DEDUP_REMOVED lines=8> */
.L_x_1:


//--------------------- .nv.shared._Z29gpu_parallel_transpose_blocksPiS_ii --------------------------
	.section	.nv.shared._Z29gpu_parallel_transpose_blocksPiS_ii,"aw",@nobits
	.sectionflags	@""
	.align	4
.nv.shared._Z29gpu_parallel_transpose_blocksPiS_ii:
	.zero		1104


//--------------------- .nv.shared.reserved.0     --------------------------
	.section	.nv.shared.reserved.0,"aw",@nobits
	.weak		__nv_reservedSMEM_offset_0_alias
	.size		__nv_reservedSMEM_offset_0_alias, 0, 64
	.other		__nv_reservedSMEM_offset_0_alias,@"STO_CUDA_RESERVED_SHARED STV_DEFAULT"
__nv_reservedSMEM_offset_0_alias:
	.zero		0
	.zero		64


//--------------------- .nv.constant0._Z29gpu_parallel_transpose_blocksPiS_ii --------------------------
	.section	.nv.constant0._Z29gpu_parallel_transpose_blocksPiS_ii,"a",@progbits
	.sectionflags	@""
	.align	4
.nv.constant0._Z29gpu_parallel_transpose_blocksPiS_ii:
	.zero		920


//--------------------- SYMBOLS --------------------------

	.type		.nv.reservedSmem.offset0,@object
	.size		.nv.reservedSmem.offset0,0x4
	.type		.nv.reservedSmem.cap,@object
	.size		.nv.reservedSmem.cap,0x4
